	.headerflags	@"EF_CUDA_TEXMODE_UNIFIED EF_CUDA_64BIT_ADDRESS EF_CUDA_ACCELERATORS EF_CUDA_SM90 EF_CUDA_VIRTUAL_SM(EF_CUDA_SM90)"
	.elftype	@"ET_EXEC"


//--------------------- .nv.info                  --------------------------
	.section	.nv.info,"",@"SHT_CUDA_INFO"
	.align	4


	//----- nvinfo : EIATTR_REGCOUNT
	.align		4
        /*0000*/ 	.byte	0x04, 0x2f
        /*0002*/ 	.short	(.L_1 - .L_0)
	.align		4
.L_0:
        /*0004*/ 	.word	index@(triton_poi_fused_convolution_leaky_relu_24)
        /*0008*/ 	.word	0x0000000e


	//----- nvinfo : EIATTR_MIN_STACK_SIZE
	.align		4
.L_1:
        /*000c*/ 	.byte	0x04, 0x12
        /*000e*/ 	.short	(.L_3 - .L_2)
	.align		4
.L_2:
        /*0010*/ 	.word	index@(triton_poi_fused_convolution_leaky_relu_24)
        /*0014*/ 	.word	0x00000000


	//----- nvinfo : EIATTR_FRAME_SIZE
	.align		4
.L_3:
        /*0018*/ 	.byte	0x04, 0x11
        /*001a*/ 	.short	(.L_5 - .L_4)
	.align		4
.L_4:
        /*001c*/ 	.word	index@(triton_poi_fused_convolution_leaky_relu_24)
        /*0020*/ 	.word	0x00000000


	//----- nvinfo : EIATTR_MIN_STACK_SIZE
	.align		4
.L_5:
        /*0024*/ 	.byte	0x04, 0x12
        /*0026*/ 	.short	(.L_7 - .L_6)
	.align		4
.L_6:
        /*0028*/ 	.word	index@(triton_poi_fused_convolution_leaky_relu_24)
        /*002c*/ 	.word	0x00000000
.L_7:


//--------------------- .nv.info.triton_poi_fused_convolution_leaky_relu_24 --------------------------
	.section	.nv.info.triton_poi_fused_convolution_leaky_relu_24,"",@"SHT_CUDA_INFO"
	.sectionflags	@""
	.align	4


	//----- nvinfo : EIATTR_CUDA_API_VERSION
	.align		4
        /*0000*/ 	.byte	0x04, 0x37
        /*0002*/ 	.short	(.L_9 - .L_8)
.L_8:
        /*0004*/ 	.word	0x0000007c


	//----- nvinfo : EIATTR_KPARAM_INFO
	.align		4
.L_9:
        /*0008*/ 	.byte	0x04, 0x17
        /*000a*/ 	.short	(.L_11 - .L_10)
.L_10:
        /*000c*/ 	.word	0x00000000
        /*0010*/ 	.short	0x0003
        /*0012*/ 	.short	0x0018
        /*0014*/ 	.byte	0x00, 0xf0, 0x11, 0x00


	//----- nvinfo : EIATTR_KPARAM_INFO
	.align		4
.L_11:
        /*0018*/ 	.byte	0x04, 0x17
        /*001a*/ 	.short	(.L_13 - .L_12)
.L_12:
        /*001c*/ 	.word	0x00000000
        /*0020*/ 	.short	0x0002
        /*0022*/ 	.short	0x0010
        /*0024*/ 	.byte	0x00, 0xf4, 0x21, 0x00


	//----- nvinfo : EIATTR_KPARAM_INFO
	.align		4
.L_13:
        /*0028*/ 	.byte	0x04, 0x17
        /*002a*/ 	.short	(.L_15 - .L_14)
.L_14:
        /*002c*/ 	.word	0x00000000
        /*0030*/ 	.short	0x0001
        /*0032*/ 	.short	0x0008
        /*0034*/ 	.byte	0x00, 0xf4, 0x21, 0x00


	//----- nvinfo : EIATTR_KPARAM_INFO
	.align		4
.L_15:
        /*0038*/ 	.byte	0x04, 0x17
        /*003a*/ 	.short	(.L_17 - .L_16)
.L_16:
        /*003c*/ 	.word	0x00000000
        /*0040*/ 	.short	0x0000
        /*0042*/ 	.short	0x0000
        /*0044*/ 	.byte	0x00, 0xf4, 0x21, 0x00


	//----- nvinfo : EIATTR_SPARSE_MMA_MASK
	.align		4
.L_17:
        /*0048*/ 	.byte	0x03, 0x50
        /*004a*/ 	.short	0x0000


	//----- nvinfo : EIATTR_MAXREG_COUNT
	.align		4
        /*004c*/ 	.byte	0x03, 0x1b
        /*004e*/ 	.short	0x00ff


	//----- nvinfo : EIATTR_EXIT_INSTR_OFFSETS
	.align		4
        /*0050*/ 	.byte	0x04, 0x1c
        /*0052*/ 	.short	(.L_19 - .L_18)


	//   ....[0]....
.L_18:
        /*0054*/ 	.word	0x000001e0


	//   ....[1]....
        /*0058*/ 	.word	0x00000200


	//----- nvinfo : EIATTR_REQNTID
	.align		4
.L_19:
        /*005c*/ 	.byte	0x04, 0x10
        /*005e*/ 	.short	(.L_21 - .L_20)
.L_20:
        /*0060*/ 	.word	0x00000080
        /*0064*/ 	.word	0x00000001
        /*0068*/ 	.word	0x00000001


	//----- nvinfo : EIATTR_CBANK_PARAM_SIZE
	.align		4
.L_21:
        /*006c*/ 	.byte	0x03, 0x19
        /*006e*/ 	.short	0x001c


	//----- nvinfo : EIATTR_PARAM_CBANK
	.align		4
        /*0070*/ 	.byte	0x04, 0x0a
        /*0072*/ 	.short	(.L_23 - .L_22)
	.align		4
.L_22:
        /*0074*/ 	.word	index@(.nv.constant0.triton_poi_fused_convolution_leaky_relu_24)
        /*0078*/ 	.short	0x0210
        /*007a*/ 	.short	0x001c


	//----- nvinfo : EIATTR_SW_WAR
	.align		4
.L_23:
        /*007c*/ 	.byte	0x04, 0x36
        /*007e*/ 	.short	(.L_25 - .L_24)
.L_24:
        /*0080*/ 	.word	0x00000008
.L_25:


//--------------------- .nv.callgraph             --------------------------
	.section	.nv.callgraph,"",@"SHT_CUDA_CALLGRAPH"
	.align	4
	.sectionentsize	8
	.align		4
        /*0000*/ 	.word	0x00000000
	.align		4
        /*0004*/ 	.word	0xffffffff
	.align		4
        /*0008*/ 	.word	0x00000000
	.align		4
        /*000c*/ 	.word	0xfffffffe
	.align		4
        /*0010*/ 	.word	0x00000000
	.align		4
        /*0014*/ 	.word	0xfffffffd
	.align		4
        /*0018*/ 	.word	0x00000000
	.align		4
        /*001c*/ 	.word	0xfffffffc


//--------------------- .text.triton_poi_fused_convolution_leaky_relu_24 --------------------------
	.section	.text.triton_poi_fused_convolution_leaky_relu_24,"ax",@progbits
	.align	128
        .global         triton_poi_fused_convolution_leaky_relu_24
        .type           triton_poi_fused_convolution_leaky_relu_24,@function
        .size           triton_poi_fused_convolution_leaky_relu_24,(.L_x_1 - triton_poi_fused_convolution_leaky_relu_24)
        .other          triton_poi_fused_convolution_leaky_relu_24,@"STO_CUDA_ENTRY STV_DEFAULT"
triton_poi_fused_convolution_leaky_relu_24:
.text.triton_poi_fused_convolution_leaky_relu_24:
[----:B------:R-:W0:Y:S02]  /*0000*/  LDC R1, c[0x0][0x28] ;  /* 0x00000a00ff017b82 */ /* 0x000e240000000800 */
[----:B------:R-:W1:Y:S01]  /*0010*/  S2R R0, SR_TID.X ;  /* 0x0000000000007919 */ /* 0x000e620000002100 */
[----:B------:R-:W2:Y:S01]  /*0020*/  LDC.64 R4, c[0x0][0x218] ;  /* 0x00008600ff047b82 */ /* 0x000ea20000000a00 */
[----:B------:R-:W-:Y:S01]  /*0030*/  ULDC.64 UR4, c[0x0][0x208] ;  /* 0x0000820000047ab9 */ /* 0x000fe20000000a00 */
[----:B------:R-:W-:Y:S01]  /*0040*/  ULDC.64 UR6, c[0x0][0x220] ;  /* 0x0000880000067ab9 */ /* 0x000fe20000000a00 */
[----:B------:R-:W3:Y:S05]  /*0050*/  S2R R7, SR_CTAID.X ;  /* 0x0000000000077919 */ /* 0x000eea0000002500 */
[----:B------:R-:W4:Y:S01]  /*0060*/  LDC.64 R2, c[0x0][0x210] ;  /* 0x00008400ff027b82 */ /* 0x000f220000000a00 */
[----:B-1----:R-:W-:-:S05]  /*0070*/  LOP3.LUT R0, R0, 0x7f, RZ, 0xc0, !PT ;  /* 0x0000007f00007812 */ /* 0x002fca00078ec0ff */
[----:B---3--:R-:W-:-:S04]  /*0080*/  IMAD R7, R7, 0x80, R0 ;  /* 0x0000008007077824 */ /* 0x008fc800078e0200 */
[C---:B------:R-:W-:Y:S01]  /*0090*/  IMAD.HI R0, R7.reuse, 0x2e8ba2e9, RZ ;  /* 0x2e8ba2e907007827 */ /* 0x040fe200078e02ff */
[----:B------:R-:W-:-:S03]  /*00a0*/  ISETP.GE.AND P1, PT, R7, 0x1600, PT ;  /* 0x000016000700780c */ /* 0x000fc60003f26270 */
[----:B----4-:R-:W-:Y:S01]  /*00b0*/  IMAD.WIDE R2, R7, 0x4, R2 ;  /* 0x0000000407027825 */ /* 0x010fe200078e0202 */
[----:B------:R-:W-:-:S04]  /*00c0*/  SHF.R.S32.HI R9, RZ, 0x1, R0 ;  /* 0x00000001ff097819 */ /* 0x000fc80000011400 */
[----:B------:R-:W-:-:S04]  /*00d0*/  LEA.HI R9, R0, R9, RZ, 0x1 ;  /* 0x0000000900097211 */ /* 0x000fc800078f08ff */
[----:B------:R-:W-:-:S04]  /*00e0*/  SHF.R.S32.HI R0, RZ, 0x1f, R9 ;  /* 0x0000001fff007819 */ /* 0x000fc80000011409 */
[----:B------:R-:W-:-:S04]  /*00f0*/  LEA.HI R0, R0, R9, RZ, 0x7 ;  /* 0x0000000900007211 */ /* 0x000fc800078f38ff */
[----:B------:R-:W-:-:S05]  /*0100*/  LOP3.LUT R0, R0, 0xffffff80, RZ, 0xc0, !PT ;  /* 0xffffff8000007812 */ /* 0x000fca00078ec0ff */
[----:B------:R-:W-:Y:S02]  /*0110*/  IMAD.IADD R9, R9, 0x1, -R0 ;  /* 0x0000000109097824 */ /* 0x000fe400078e0a00 */
[----:B------:R-:W-:Y:S02]  /*0120*/  IMAD.MOV.U32 R0, RZ, RZ, RZ ;  /* 0x000000ffff007224 */ /* 0x000fe400078e00ff */
[----:B--2---:R-:W-:-:S04]  /*0130*/  IMAD.WIDE R4, R9, 0x4, R4 ;  /* 0x0000000409047825 */ /* 0x004fc800078e0204 */
[----:B------:R-:W-:Y:S01]  /*0140*/  IMAD.MOV.U32 R9, RZ, RZ, RZ ;  /* 0x000000ffff097224 */ /* 0x000fe200078e00ff */
[----:B------:R-:W2:Y:S05]  /*0150*/  @!P1 LDG.E R0, desc[UR4][R2.64] ;  /* 0x0000000402009981 */ /* 0x000eaa000c1e1900 */
[----:B------:R-:W2:Y:S01]  /*0160*/  @!P1 LDG.E.EL R9, desc[UR4][R4.64] ;  /* 0x0000000404099981 */ /* 0x000ea2000c2e1900 */
[----:B------:R-:W-:-:S04]  /*0170*/  IADD3 R6, P2, R7, UR6, RZ ;  /* 0x0000000607067c10 */ /* 0x000fc8000ff5e0ff */
[----:B------:R-:W-:Y:S02]  /*0180*/  LEA.HI.X.SX32 R7, R7, UR7, 0x1, P2 ;  /* 0x0000000707077c11 */ /* 0x000fe400090f0eff */
[----:B--2---:R-:W-:Y:S01]  /*0190*/  FSETP.GT.AND P0, PT, R0, -R9, PT ;  /* 0x800000090000720b */ /* 0x004fe20003f04000 */
[----:B------:R-:W-:-:S03]  /*01a0*/  FADD R9, R9, R0 ;  /* 0x0000000009097221 */ /* 0x000fc60000000000 */
[----:B------:R-:W-:-:S05]  /*01b0*/  SEL R11, RZ, 0x1, !P0 ;  /* 0x00000001ff0b7807 */ /* 0x000fca0004000000 */
[----:B------:R1:W-:Y:S04]  /*01c0*/  @!P1 STG.E.U8 desc[UR4][R6.64], R11 ;  /* 0x0000000b06009986 */ /* 0x0003e8000c101104 */
[----:B------:R-:W-:Y:S01]  /*01d0*/  @!P0 FMUL R9, R9, 0.10000000149011611938 ;  /* 0x3dcccccd09098820 */ /* 0x000fe20000400000 */
[----:B------:R-:W-:Y:S06]  /*01e0*/  @P1 EXIT ;  /* 0x000000000000194d */ /* 0x000fec0003800000 */
[----:B------:R-:W-:Y:S01]  /*01f0*/  STG.E desc[UR4][R2.64], R9 ;  /* 0x0000000902007986 */ /* 0x000fe2000c101904 */
[----:B------:R-:W-:Y:S05]  /*0200*/  EXIT ;  /* 0x000000000000794d */ /* 0x000fea0003800000 */
.L_x_0:
[----:B------:R-:W-:-:S00]  /*0210*/  BRA `(.L_x_0) ;  /* 0xfffffffc00fc7947 */ /* 0x000fc0000383ffff */
[----:B------:R-:W-:-:S00]  /*0220*/  NOP ;  /* 0x0000000000007918 */ /* 0x000fc00000000000 */
        /* <DEDUP_REMOVED lines=13> */
.L_x_1:


//--------------------- .nv.constant0.triton_poi_fused_convolution_leaky_relu_24 --------------------------
	.section	.nv.constant0.triton_poi_fused_convolution_leaky_relu_24,"a",@progbits
	.sectionflags	@""
	.align	4
.nv.constant0.triton_poi_fused_convolution_leaky_relu_24:
	.zero		556
